	.headerflags	@"EF_CUDA_TEXMODE_UNIFIED EF_CUDA_64BIT_ADDRESS EF_CUDA_ACCELERATORS EF_CUDA_SM90 EF_CUDA_VIRTUAL_SM(EF_CUDA_SM90)"
	.elftype	@"ET_EXEC"


//--------------------- .nv.info                  --------------------------
	.section	.nv.info,"",@"SHT_CUDA_INFO"
	.align	4


	//----- nvinfo : EIATTR_REGCOUNT
	.align		4
        /*0000*/ 	.byte	0x04, 0x2f
        /*0002*/ 	.short	(.L_3 - .L_2)
	.align		4
.L_2:
        /*0004*/ 	.word	index@(triton_poi_fused__native_batch_norm_legit_no_training_20)
        /*0008*/ 	.word	0x00000016


	//----- nvinfo : EIATTR_MIN_STACK_SIZE
	.align		4
.L_3:
        /*000c*/ 	.byte	0x04, 0x12
        /*000e*/ 	.short	(.L_5 - .L_4)
	.align		4
.L_4:
        /*0010*/ 	.word	index@(triton_poi_fused__native_batch_norm_legit_no_training_20)
        /*0014*/ 	.word	0x00000000


	//----- nvinfo : EIATTR_FRAME_SIZE
	.align		4
.L_5:
        /*0018*/ 	.byte	0x04, 0x11
        /*001a*/ 	.short	(.L_7 - .L_6)
	.align		4
.L_6:
        /*001c*/ 	.word	index@(triton_poi_fused__native_batch_norm_legit_no_training_20)
        /*0020*/ 	.word	0x00000000


	//----- nvinfo : EIATTR_MIN_STACK_SIZE
	.align		4
.L_7:
        /*0024*/ 	.byte	0x04, 0x12
        /*0026*/ 	.short	(.L_9 - .L_8)
	.align		4
.L_8:
        /*0028*/ 	.word	index@(triton_poi_fused__native_batch_norm_legit_no_training_20)
        /*002c*/ 	.word	0x00000000
.L_9:


//--------------------- .nv.info.triton_poi_fused__native_batch_norm_legit_no_training_20 --------------------------
	.section	.nv.info.triton_poi_fused__native_batch_norm_legit_no_training_20,"",@"SHT_CUDA_INFO"
	.sectionflags	@""
	.align	4


	//----- nvinfo : EIATTR_CUDA_API_VERSION
	.align		4
        /*0000*/ 	.byte	0x04, 0x37
        /*0002*/ 	.short	(.L_11 - .L_10)
.L_10:
        /*0004*/ 	.word	0x0000007c


	//----- nvinfo : EIATTR_KPARAM_INFO
	.align		4
.L_11:
        /*0008*/ 	.byte	0x04, 0x17
        /*000a*/ 	.short	(.L_13 - .L_12)
.L_12:
        /*000c*/ 	.word	0x00000000
        /*0010*/ 	.short	0x0006
        /*0012*/ 	.short	0x0030
        /*0014*/ 	.byte	0x00, 0xf0, 0x11, 0x00


	//----- nvinfo : EIATTR_KPARAM_INFO
	.align		4
.L_13:
        /*0018*/ 	.byte	0x04, 0x17
        /*001a*/ 	.short	(.L_15 - .L_14)
.L_14:
        /*001c*/ 	.word	0x00000000
        /*0020*/ 	.short	0x0005
        /*0022*/ 	.short	0x0028
        /*0024*/ 	.byte	0x00, 0xf4, 0x21, 0x00


	//----- nvinfo : EIATTR_KPARAM_INFO
	.align		4
.L_15:
        /*0028*/ 	.byte	0x04, 0x17
        /*002a*/ 	.short	(.L_17 - .L_16)
.L_16:
        /*002c*/ 	.word	0x00000000
        /*0030*/ 	.short	0x0004
        /*0032*/ 	.short	0x0020
        /*0034*/ 	.byte	0x00, 0xf4, 0x21, 0x00


	//----- nvinfo : EIATTR_KPARAM_INFO
	.align		4
.L_17:
        /*0038*/ 	.byte	0x04, 0x17
        /*003a*/ 	.short	(.L_19 - .L_18)
.L_18:
        /*003c*/ 	.word	0x00000000
        /*0040*/ 	.short	0x0003
        /*0042*/ 	.short	0x0018
        /*0044*/ 	.byte	0x00, 0xf4, 0x21, 0x00


	//----- nvinfo : EIATTR_KPARAM_INFO
	.align		4
.L_19:
        /*0048*/ 	.byte	0x04, 0x17
        /*004a*/ 	.short	(.L_21 - .L_20)
.L_20:
        /*004c*/ 	.word	0x00000000
        /*0050*/ 	.short	0x0002
        /*0052*/ 	.short	0x0010
        /*0054*/ 	.byte	0x00, 0xf4, 0x21, 0x00


	//----- nvinfo : EIATTR_KPARAM_INFO
	.align		4
.L_21:
        /*0058*/ 	.byte	0x04, 0x17
        /*005a*/ 	.short	(.L_23 - .L_22)
.L_22:
        /*005c*/ 	.word	0x00000000
        /*0060*/ 	.short	0x0001
        /*0062*/ 	.short	0x0008
        /*0064*/ 	.byte	0x00, 0xf4, 0x21, 0x00


	//----- nvinfo : EIATTR_KPARAM_INFO
	.align		4
.L_23:
        /*0068*/ 	.byte	0x04, 0x17
        /*006a*/ 	.short	(.L_25 - .L_24)
.L_24:
        /*006c*/ 	.word	0x00000000
        /*0070*/ 	.short	0x0000
        /*0072*/ 	.short	0x0000
        /*0074*/ 	.byte	0x00, 0xf4, 0x21, 0x00


	//----- nvinfo : EIATTR_SPARSE_MMA_MASK
	.align		4
.L_25:
        /*0078*/ 	.byte	0x03, 0x50
        /*007a*/ 	.short	0x0000


	//----- nvinfo : EIATTR_MAXREG_COUNT
	.align		4
        /*007c*/ 	.byte	0x03, 0x1b
        /*007e*/ 	.short	0x00ff


	//----- nvinfo : EIATTR_EXIT_INSTR_OFFSETS
	.align		4
        /*0080*/ 	.byte	0x04, 0x1c
        /*0082*/ 	.short	(.L_27 - .L_26)


	//   ....[0]....
.L_26:
        /*0084*/ 	.word	0x00000440


	//   ....[1]....
        /*0088*/ 	.word	0x00000460


	//----- nvinfo : EIATTR_REQNTID
	.align		4
.L_27:
        /*008c*/ 	.byte	0x04, 0x10
        /*008e*/ 	.short	(.L_29 - .L_28)
.L_28:
        /*0090*/ 	.word	0x00000080
        /*0094*/ 	.word	0x00000001
        /*0098*/ 	.word	0x00000001


	//----- nvinfo : EIATTR_CBANK_PARAM_SIZE
	.align		4
.L_29:
        /*009c*/ 	.byte	0x03, 0x19
        /*009e*/ 	.short	0x0034


	//----- nvinfo : EIATTR_PARAM_CBANK
	.align		4
        /*00a0*/ 	.byte	0x04, 0x0a
        /*00a2*/ 	.short	(.L_31 - .L_30)
	.align		4
.L_30:
        /*00a4*/ 	.word	index@(.nv.constant0.triton_poi_fused__native_batch_norm_legit_no_training_20)
        /*00a8*/ 	.short	0x0210
        /*00aa*/ 	.short	0x0034


	//----- nvinfo : EIATTR_SW_WAR
	.align		4
.L_31:
        /*00ac*/ 	.byte	0x04, 0x36
        /*00ae*/ 	.short	(.L_33 - .L_32)
.L_32:
        /*00b0*/ 	.word	0x00000008
.L_33:


//--------------------- .nv.callgraph             --------------------------
	.section	.nv.callgraph,"",@"SHT_CUDA_CALLGRAPH"
	.align	4
	.sectionentsize	8
	.align		4
        /*0000*/ 	.word	0x00000000
	.align		4
        /*0004*/ 	.word	0xffffffff
	.align		4
        /*0008*/ 	.word	0x00000000
	.align		4
        /*000c*/ 	.word	0xfffffffe
	.align		4
        /*0010*/ 	.word	0x00000000
	.align		4
        /*0014*/ 	.word	0xfffffffd
	.align		4
        /*0018*/ 	.word	0x00000000
	.align		4
        /*001c*/ 	.word	0xfffffffc


//--------------------- .nv.constant4             --------------------------
	.section	.nv.constant4,"a",@progbits
	.align	8
	.align		8
.nv.constant4:
        /*0000*/ 	.dword	_$_str
	.align		8
        /*0008*/ 	.dword	_$_str_$_2


//--------------------- .text.triton_poi_fused__native_batch_norm_legit_no_training_20 --------------------------
	.section	.text.triton_poi_fused__native_batch_norm_legit_no_training_20,"ax",@progbits
	.align	128
        .global         triton_poi_fused__native_batch_norm_legit_no_training_20
        .type           triton_poi_fused__native_batch_norm_legit_no_training_20,@function
        .size           triton_poi_fused__native_batch_norm_legit_no_training_20,(.L_x_1 - triton_poi_fused__native_batch_norm_legit_no_training_20)
        .other          triton_poi_fused__native_batch_norm_legit_no_training_20,@"STO_CUDA_ENTRY STV_DEFAULT"
triton_poi_fused__native_batch_norm_legit_no_training_20:
.text.triton_poi_fused__native_batch_norm_legit_no_training_20:
[----:B------:R-:W0:Y:S01]  /*0000*/  LDC R1, c[0x0][0x28] ;  /* 0x00000a00ff017b82 */ /* 0x000e220000000800 */
[----:B------:R-:W1:Y:S07]  /*0010*/  S2R R0, SR_TID.X ;  /* 0x0000000000007919 */ /* 0x000e6e0000002100 */
[----:B------:R-:W2:Y:S01]  /*0020*/  LDC.64 R8, c[0x0][0x220] ;  /* 0x00008800ff087b82 */ /* 0x000ea20000000a00 */
[----:B------:R-:W-:Y:S01]  /*0030*/  ULDC.64 UR4, c[0x0][0x208] ;  /* 0x0000820000047ab9 */ /* 0x000fe20000000a00 */
[----:B------:R-:W3:Y:S06]  /*0040*/  S2R R5, SR_CTAID.X ;  /* 0x0000000000057919 */ /* 0x000eec0000002500 */
[----:B------:R-:W4:Y:S08]  /*0050*/  LDC.64 R14, c[0x0][0x218] ;  /* 0x00008600ff0e7b82 */ /* 0x000f300000000a00 */
[----:B------:R-:W5:Y:S08]  /*0060*/  LDC.64 R12, c[0x0][0x210] ;  /* 0x00008400ff0c7b82 */ /* 0x000f700000000a00 */
[----:B------:R-:W4:Y:S01]  /*0070*/  LDC.64 R16, c[0x0][0x228] ;  /* 0x00008a00ff107b82 */ /* 0x000f220000000a00 */
[----:B-1----:R-:W-:-:S07]  /*0080*/  SHF.L.U32 R0, R0, 0x1, RZ ;  /* 0x0000000100007819 */ /* 0x002fce00000006ff */
[----:B------:R-:W1:Y:S01]  /*0090*/  LDC.64 R18, c[0x0][0x230] ;  /* 0x00008c00ff127b82 */ /* 0x000e620000000a00 */
[----:B---3--:R-:W-:Y:S02]  /*00a0*/  SHF.R.S32.HI R3, RZ, 0x17, R5 ;  /* 0x00000017ff037819 */ /* 0x008fe40000011405 */
[----:B------:R-:W-:Y:S02]  /*00b0*/  LOP3.LUT R0, R0, 0xfe, RZ, 0xc0, !PT ;  /* 0x000000fe00007812 */ /* 0x000fe400078ec0ff */
[----:B------:R-:W-:Y:S02]  /*00c0*/  SGXT R3, R3, 0x1 ;  /* 0x000000010303781a */ /* 0x000fe40000000200 */
[----:B------:R-:W-:Y:S02]  /*00d0*/  LEA R0, R5, R0, 0x8 ;  /* 0x0000000005007211 */ /* 0x000fe400078e40ff */
[----:B------:R-:W-:Y:S02]  /*00e0*/  CS2R R4, SRZ ;  /* 0x0000000000047805 */ /* 0x000fe4000001ff00 */
[----:B------:R-:W-:-:S02]  /*00f0*/  LEA.HI R3, R3, R0, RZ, 0x4 ;  /* 0x0000000003037211 */ /* 0x000fc400078f20ff */
[----:B------:R-:W-:Y:S02]  /*0100*/  ISETP.GE.AND P4, PT, R0, 0x200, PT ;  /* 0x000002000000780c */ /* 0x000fe40003f86270 */
[----:B------:R-:W-:-:S04]  /*0110*/  SHF.R.S32.HI R3, RZ, 0x4, R3 ;  /* 0x00000004ff037819 */ /* 0x000fc80000011403 */
[----:B------:R-:W-:-:S04]  /*0120*/  LEA.HI R2, R3, R3, RZ, 0x3 ;  /* 0x0000000303027211 */ /* 0x000fc800078f18ff */
[----:B------:R-:W-:-:S04]  /*0130*/  LOP3.LUT R2, R2, 0xfffffff8, RZ, 0xc0, !PT ;  /* 0xfffffff802027812 */ /* 0x000fc800078ec0ff */
[----:B------:R-:W-:-:S05]  /*0140*/  IADD3 R11, R3, -R2, RZ ;  /* 0x80000002030b7210 */ /* 0x000fca0007ffe0ff */
[----:B--2---:R-:W-:-:S05]  /*0150*/  IMAD.WIDE R8, R11, 0x4, R8 ;  /* 0x000000040b087825 */ /* 0x004fca00078e0208 */
[----:B------:R-:W2:Y:S04]  /*0160*/  @!P4 LDG.E.EL R4, desc[UR4][R8.64] ;  /* 0x000000040804c981 */ /* 0x000ea8000c2e1900 */
[----:B------:R3:W2:Y:S01]  /*0170*/  @!P4 LDG.E.EL R5, desc[UR4][R8.64] ;  /* 0x000000040805c981 */ /* 0x0006a2000c2e1900 */
[----:B------:R-:W-:Y:S02]  /*0180*/  CS2R R6, SRZ ;  /* 0x0000000000067805 */ /* 0x000fe4000001ff00 */
[----:B------:R-:W-:Y:S01]  /*0190*/  CS2R R2, SRZ ;  /* 0x0000000000027805 */ /* 0x000fe2000001ff00 */
[----:B----4-:R-:W-:-:S04]  /*01a0*/  IMAD.WIDE R14, R11, 0x4, R14 ;  /* 0x000000040b0e7825 */ /* 0x010fc800078e020e */
[----:B-----5:R-:W-:Y:S01]  /*01b0*/  IMAD.WIDE R12, R0, 0x4, R12 ;  /* 0x00000004000c7825 */ /* 0x020fe200078e020c */
[----:B------:R-:W4:Y:S04]  /*01c0*/  @!P4 LDG.E.EL R6, desc[UR4][R14.64] ;  /* 0x000000040e06c981 */ /* 0x000f28000c2e1900 */
[----:B------:R-:W4:Y:S01]  /*01d0*/  @!P4 LDG.E.64 R2, desc[UR4][R12.64] ;  /* 0x000000040c02c981 */ /* 0x000f22000c1e1b00 */
[C---:B0-----:R-:W-:Y:S01]  /*01e0*/  IMAD.WIDE R16, R11.reuse, 0x4, R16 ;  /* 0x000000040b107825 */ /* 0x041fe200078e0210 */
[----:B---3--:R-:W-:Y:S02]  /*01f0*/  CS2R R8, SRZ ;  /* 0x0000000000087805 */ /* 0x008fe4000001ff00 */
[----:B------:R0:W3:Y:S01]  /*0200*/  @!P4 LDG.E.EL R7, desc[UR4][R14.64] ;  /* 0x000000040e07c981 */ /* 0x0000e2000c2e1900 */
[----:B-1----:R-:W-:Y:S01]  /*0210*/  IMAD.WIDE R18, R11, 0x4, R18 ;  /* 0x000000040b127825 */ /* 0x002fe200078e0212 */
[----:B------:R-:W-:-:S04]  /*0220*/  CS2R R10, SRZ ;  /* 0x00000000000a7805 */ /* 0x000fc8000001ff00 */
[----:B------:R-:W5:Y:S04]  /*0230*/  @!P4 LDG.E.EL R8, desc[UR4][R18.64] ;  /* 0x000000041208c981 */ /* 0x000f68000c2e1900 */
[----:B------:R-:W5:Y:S04]  /*0240*/  @!P4 LDG.E.EL R11, desc[UR4][R16.64] ;  /* 0x00000004100bc981 */ /* 0x000f68000c2e1900 */
[----:B------:R-:W3:Y:S04]  /*0250*/  @!P4 LDG.E.EL R10, desc[UR4][R16.64] ;  /* 0x00000004100ac981 */ /* 0x000ee8000c2e1900 */
[----:B------:R-:W3:Y:S01]  /*0260*/  @!P4 LDG.E.EL R9, desc[UR4][R18.64] ;  /* 0x000000041209c981 */ /* 0x000ee2000c2e1900 */
[----:B0-----:R-:W-:Y:S01]  /*0270*/  HFMA2.MMA R15, -RZ, RZ, 1.625, 0 ;  /* 0x3e800000ff0f7435 */ /* 0x001fe200000001ff */
[----:B--2---:R-:W-:Y:S01]  /*0280*/  FADD R4, R4, 9.9999997473787516356e-06 ;  /* 0x3727c5ac04047421 */ /* 0x004fe20000000000 */
[----:B------:R-:W-:-:S03]  /*0290*/  FADD R12, R5, 9.9999997473787516356e-06 ;  /* 0x3727c5ac050c7421 */ /* 0x000fc60000000000 */
[----:B------:R0:W1:Y:S08]  /*02a0*/  MUFU.SQRT R13, R4 ;  /* 0x00000004000d7308 */ /* 0x0000700000002000 */
[----:B------:R-:W2:Y:S01]  /*02b0*/  MUFU.SQRT R14, R12 ;  /* 0x0000000c000e7308 */ /* 0x000ea20000002000 */
[----:B0-----:R-:W0:Y:S01]  /*02c0*/  LDC.64 R4, c[0x0][0x238] ;  /* 0x00008e00ff047b82 */ /* 0x001e220000000a00 */
[----:B-1----:R-:W-:-:S02]  /*02d0*/  FSETP.GT.AND P0, PT, R13, 8.50705917302346158658e+37, PT ;  /* 0x7e8000000d00780b */ /* 0x002fc40003f04000 */
[----:B------:R-:W-:Y:S02]  /*02e0*/  FSETP.GEU.AND P2, PT, R13, 1.175494350822287508e-38, PT ;  /* 0x008000000d00780b */ /* 0x000fe40003f4e000 */
[C---:B--2---:R-:W-:Y:S02]  /*02f0*/  FSETP.GT.AND P1, PT, R14.reuse, 8.50705917302346158658e+37, PT ;  /* 0x7e8000000e00780b */ /* 0x044fe40003f24000 */
[----:B------:R-:W-:-:S07]  /*0300*/  FSETP.GEU.AND P3, PT, R14, 1.175494350822287508e-38, PT ;  /* 0x008000000e00780b */ /* 0x000fce0003f6e000 */
[----:B------:R-:W-:-:S04]  /*0310*/  @P0 FMUL R13, R13, 0.25 ;  /* 0x3e8000000d0d0820 */ /* 0x000fc80000400000 */
[----:B------:R-:W-:Y:S01]  /*0320*/  @!P2 FMUL R13, R13, 16777216 ;  /* 0x4b8000000d0da820 */ /* 0x000fe20000400000 */
[----:B------:R-:W-:-:S04]  /*0330*/  @P1 FMUL R14, R14, 0.25 ;  /* 0x3e8000000e0e1820 */ /* 0x000fc80000400000 */
[----:B------:R-:W-:Y:S01]  /*0340*/  @!P3 FMUL R14, R14, 16777216 ;  /* 0x4b8000000e0eb820 */ /* 0x000fe20000400000 */
[----:B------:R-:W1:Y:S01]  /*0350*/  MUFU.RCP R13, R13 ;  /* 0x0000000d000d7308 */ /* 0x000e620000001000 */
[----:B------:R-:W-:-:S07]  /*0360*/  FSEL R12, R15, 1, P0 ;  /* 0x3f8000000f0c7808 */ /* 0x000fce0000000000 */
[----:B------:R-:W2:Y:S01]  /*0370*/  MUFU.RCP R14, R14 ;  /* 0x0000000e000e7308 */ /* 0x000ea20000001000 */
[----:B------:R-:W-:Y:S01]  /*0380*/  FSEL R15, R15, 1, P1 ;  /* 0x3f8000000f0f7808 */ /* 0x000fe20000800000 */
[----:B------:R-:W-:Y:S01]  /*0390*/  @!P2 FMUL R12, R12, 16777216 ;  /* 0x4b8000000c0ca820 */ /* 0x000fe20000400000 */
[----:B----4-:R-:W-:-:S03]  /*03a0*/  FADD R3, -R6, R3 ;  /* 0x0000000306037221 */ /* 0x010fc60000000100 */
[----:B------:R-:W-:Y:S01]  /*03b0*/  @!P3 FMUL R15, R15, 16777216 ;  /* 0x4b8000000f0fb820 */ /* 0x000fe20000400000 */
[----:B---3--:R-:W-:Y:S01]  /*03c0*/  FADD R2, -R7, R2 ;  /* 0x0000000207027221 */ /* 0x008fe20000000100 */
[----:B-1----:R-:W-:Y:S02]  /*03d0*/  FMUL R13, R13, R12 ;  /* 0x0000000c0d0d7220 */ /* 0x002fe40000400000 */
[----:B--2---:R-:W-:Y:S02]  /*03e0*/  FMUL R6, R14, R15 ;  /* 0x0000000f0e067220 */ /* 0x004fe40000400000 */
[----:B------:R-:W-:Y:S02]  /*03f0*/  FMUL R13, R2, R13 ;  /* 0x0000000d020d7220 */ /* 0x000fe40000400000 */
[----:B------:R-:W-:Y:S01]  /*0400*/  FMUL R6, R3, R6 ;  /* 0x0000000603067220 */ /* 0x000fe20000400000 */
[----:B0-----:R-:W-:-:S04]  /*0410*/  IMAD.WIDE R4, R0, 0x4, R4 ;  /* 0x0000000400047825 */ /* 0x001fc800078e0204 */
[----:B-----5:R-:W-:Y:S01]  /*0420*/  FFMA R8, R13, R11, R8 ;  /* 0x0000000b0d087223 */ /* 0x020fe20000000008 */
[----:B------:R-:W-:Y:S01]  /*0430*/  FFMA R9, R6, R10, R9 ;  /* 0x0000000a06097223 */ /* 0x000fe20000000009 */
[----:B------:R-:W-:Y:S06]  /*0440*/  @P4 EXIT ;  /* 0x000000000000494d */ /* 0x000fec0003800000 */
[----:B------:R-:W-:Y:S01]  /*0450*/  STG.E.64 desc[UR4][R4.64], R8 ;  /* 0x0000000804007986 */ /* 0x000fe2000c101b04 */
[----:B------:R-:W-:Y:S05]  /*0460*/  EXIT ;  /* 0x000000000000794d */ /* 0x000fea0003800000 */
.L_x_0:
[----:B------:R-:W-:-:S00]  /*0470*/  BRA `(.L_x_0) ;  /* 0xfffffffc00fc7947 */ /* 0x000fc0000383ffff */
[----:B------:R-:W-:-:S00]  /*0480*/  NOP ;  /* 0x0000000000007918 */ /* 0x000fc00000000000 */
[----:B------:R-:W-:-:S00]  /*0490*/  NOP ;  /* 0x0000000000007918 */ /* 0x000fc00000000000 */
[----:B------:R-:W-:-:S00]  /*04a0*/  NOP ;  /* 0x0000000000007918 */ /* 0x000fc00000000000 */
[----:B------:R-:W-:-:S00]  /*04b0*/  NOP ;  /* 0x0000000000007918 */ /* 0x000fc00000000000 */
[----:B------:R-:W-:-:S00]  /*04c0*/  NOP ;  /* 0x0000000000007918 */ /* 0x000fc00000000000 */
[----:B------:R-:W-:-:S00]  /*04d0*/  NOP ;  /* 0x0000000000007918 */ /* 0x000fc00000000000 */
[----:B------:R-:W-:-:S00]  /*04e0*/  NOP ;  /* 0x0000000000007918 */ /* 0x000fc00000000000 */
[----:B------:R-:W-:-:S00]  /*04f0*/  NOP ;  /* 0x0000000000007918 */ /* 0x000fc00000000000 */
.L_x_1:


//--------------------- .nv.global.init           --------------------------
	.section	.nv.global.init,"aw",@progbits
.nv.global.init:
	.type		_$_str,@object
	.size		_$_str,(_$_str_$_2 - _$_str)
_$_str:
        /*0000*/ 	.byte	0x5f, 0x5f, 0x43, 0x55, 0x44, 0x41, 0x5f, 0x46, 0x54, 0x5a, 0x00
	.type		_$_str_$_2,@object
	.size		_$_str_$_2,(.L_1 - _$_str_$_2)
_$_str_$_2:
        /*000b*/ 	.byte	0x5f, 0x5f, 0x43, 0x55, 0x44, 0x41, 0x5f, 0x50, 0x52, 0x45, 0x43, 0x5f, 0x53, 0x51, 0x52, 0x54
        /*001b*/ 	.byte	0x00
.L_1:


//--------------------- .nv.constant0.triton_poi_fused__native_batch_norm_legit_no_training_20 --------------------------
	.section	.nv.constant0.triton_poi_fused__native_batch_norm_legit_no_training_20,"a",@progbits
	.sectionflags	@""
	.align	4
.nv.constant0.triton_poi_fused__native_batch_norm_legit_no_training_20:
	.zero		580
